//
// Generated by NVIDIA NVVM Compiler
//
// Compiler Build ID: CL-36424714
// Cuda compilation tools, release 13.0, V13.0.88
// Based on NVVM 20.0.0
//

.version 9.0
.target sm_100
.address_size 64

	// .globl	_Z15helloCudaKernelv
.extern .func  (.param .b32 func_retval0) vprintf
(
	.param .b64 vprintf_param_0,
	.param .b64 vprintf_param_1
)
;
.global .align 1 .b8 $str[18] = {72, 101, 108, 108, 111, 32, 102, 114, 111, 109, 32, 67, 85, 68, 65, 33, 10};

.visible .entry _Z15helloCudaKernelv()
{
	.reg .b32 	%r<3>;
	.reg .b64 	%rd<3>;

	mov.u64 	%rd1, $str;
	cvta.global.u64 	%rd2, %rd1;
	{ // callseq 0, 0
	.param .b64 param0;
	st.param.b64 	[param0], %rd2;
	.param .b64 param1;
	st.param.b64 	[param1], 0;
	.param .b32 retval0;
	call.uni (retval0), 
	vprintf, 
	(
	param0, 
	param1
	);
	ld.param.b32 	%r1, [retval0];
	} // callseq 0
	ret;

}


// ===== COMPILED SASS (sm_100) =====

	.target	sm_100

	.elftype	@"ET_EXEC"


//--------------------- .note.nv.tkinfo           --------------------------
	.section	.note.nv.tkinfo,"",@"SHT_NOTE"
	.sectionflags	@"SHF_NOTE_NV_TKINFO"
	.tkinfo
        /*0018*/ 	.word	0x00000002
        /*0030*/ 	.string	""
        /*0030*/ 	.string	"ptxas"
        /*0030*/ 	.string	"Cuda compilation tools, release 13.0, V13.0.88"
        /*0030*/ 	.string	"Build cuda_13.0.r13.0/compiler.36424714_0"
        /*0030*/ 	.string	"-arch sm_100 -m 64 "



//--------------------- .note.nv.cuinfo           --------------------------
	.section	.note.nv.cuinfo,"",@"SHT_NOTE"
	.sectionflags	@"SHF_NOTE_NV_CUINFO"
        /*0018*/ 	.short	0x0002
        /*001a*/ 	.short	0x0064
        /*001c*/ 	.short	0x0082
	.zero		2


//--------------------- .nv.info                  --------------------------
	.section	.nv.info,"",@"SHT_CUDA_INFO"
	.align	4


	//----- nvinfo : EIATTR_REGCOUNT
	.align		4
        /*0000*/ 	.byte	0x04, 0x2f
        /*0002*/ 	.short	(.L_2 - .L_1)
	.align		4
.L_1:
        /*0004*/ 	.word	index@(_Z15helloCudaKernelv)
        /*0008*/ 	.word	0x00000018


	//----- nvinfo : EIATTR_FRAME_SIZE
	.align		4
.L_2:
        /*000c*/ 	.byte	0x04, 0x11
        /*000e*/ 	.short	(.L_4 - .L_3)
	.align		4
.L_3:
        /*0010*/ 	.word	index@(_Z15helloCudaKernelv)
        /*0014*/ 	.word	0x00000000


	//----- nvinfo : EIATTR_MIN_STACK_SIZE
	.align		4
.L_4:
        /*0018*/ 	.byte	0x04, 0x12
        /*001a*/ 	.short	(.L_6 - .L_5)
	.align		4
.L_5:
        /*001c*/ 	.word	index@(_Z15helloCudaKernelv)
        /*0020*/ 	.word	0x00000000
.L_6:


//--------------------- .nv.compat                --------------------------
	.section	.nv.compat,"",@"SHT_CUDA_COMPAT_INFO"
	.align	4
        /*0000*/ 	.byte	0x02, 0x09, 0x00, 0x00, 0x02, 0x02, 0x01, 0x00, 0x02, 0x05, 0x05, 0x00, 0x03, 0x07, 0x01, 0x01
        /*0010*/ 	.byte	0x02, 0x03, 0x00, 0x00, 0x02, 0x06, 0x01, 0x00, 0x04, 0x0b, 0x08, 0x00, 0x09, 0x00, 0x00, 0x00
        /*0020*/ 	.byte	0x00, 0x00, 0x00, 0x00


//--------------------- .nv.info._Z15helloCudaKernelv --------------------------
	.section	.nv.info._Z15helloCudaKernelv,"",@"SHT_CUDA_INFO"
	.sectionflags	@""
	.align	4


	//----- nvinfo : EIATTR_CUDA_API_VERSION
	.align		4
        /*0000*/ 	.byte	0x04, 0x37
        /*0002*/ 	.short	(.L_8 - .L_7)
.L_7:
        /*0004*/ 	.word	0x00000082


	//----- nvinfo : EIATTR_SPARSE_MMA_MASK
	.align		4
.L_8:
        /*0008*/ 	.byte	0x03, 0x50
        /*000a*/ 	.short	0x0000


	//----- nvinfo : EIATTR_MAXREG_COUNT
	.align		4
        /*000c*/ 	.byte	0x03, 0x1b
        /*000e*/ 	.short	0x00ff


	//----- nvinfo : EIATTR_EXTERNS
	.align		4
        /*0010*/ 	.byte	0x04, 0x0f
        /*0012*/ 	.short	(.L_10 - .L_9)


	//   ....[0]....
	.align		4
.L_9:
        /*0014*/ 	.word	index@(vprintf)


	//----- nvinfo : EIATTR_MERCURY_ISA_VERSION
	.align		4
.L_10:
        /*0018*/ 	.byte	0x03, 0x5f
        /*001a*/ 	.short	0x0101


	//----- nvinfo : EIATTR_VRC_CTA_INIT_COUNT
	.align		4
        /*001c*/ 	.byte	0x02, 0x4a
	.zero		1
	.zero		1


	//----- nvinfo : EIATTR_SYSCALL_OFFSETS
	.align		4
        /*0020*/ 	.byte	0x04, 0x46
        /*0022*/ 	.short	(.L_12 - .L_11)


	//   ....[0]....
.L_11:
        /*0024*/ 	.word	0x00000080


	//----- nvinfo : EIATTR_EXIT_INSTR_OFFSETS
	.align		4
.L_12:
        /*0028*/ 	.byte	0x04, 0x1c
        /*002a*/ 	.short	(.L_14 - .L_13)


	//   ....[0]....
.L_13:
        /*002c*/ 	.word	0x00000090


	//----- nvinfo : EIATTR_SW_WAR
	.align		4
.L_14:
        /*0030*/ 	.byte	0x04, 0x36
        /*0032*/ 	.short	(.L_16 - .L_15)
.L_15:
        /*0034*/ 	.word	0x00000008
.L_16:


//--------------------- .nv.callgraph             --------------------------
	.section	.nv.callgraph,"",@"SHT_CUDA_CALLGRAPH"
	.align	4
	.sectionentsize	8
	.align		4
        /*0000*/ 	.word	0x00000000
	.align		4
        /*0004*/ 	.word	0xffffffff
	.align		4
        /*0008*/ 	.word	index@(_Z15helloCudaKernelv)
	.align		4
        /*000c*/ 	.word	index@(vprintf)
	.align		4
        /*0010*/ 	.word	0x00000000
	.align		4
        /*0014*/ 	.word	0xfffffffe
	.align		4
        /*0018*/ 	.word	0x00000000
	.align		4
        /*001c*/ 	.word	0xfffffffd
	.align		4
        /*0020*/ 	.word	0x00000000
	.align		4
        /*0024*/ 	.word	0xfffffffc


//--------------------- .nv.constant4             --------------------------
	.section	.nv.constant4,"a",@progbits
	.align	8
	.align		8
.nv.constant4:
        /*0000*/ 	.dword	vprintf
	.align		8
        /*0008*/ 	.dword	$str


//--------------------- .text._Z15helloCudaKernelv --------------------------
	.section	.text._Z15helloCudaKernelv,"ax",@progbits
	.align	128
        .global         _Z15helloCudaKernelv
        .type           _Z15helloCudaKernelv,@function
        .size           _Z15helloCudaKernelv,(.L_x_2 - _Z15helloCudaKernelv)
        .other          _Z15helloCudaKernelv,@"STO_CUDA_ENTRY STV_DEFAULT"
_Z15helloCudaKernelv:
.text._Z15helloCudaKernelv:
[----:B------:R-:W0:Y:S01]  /*0000*/  LDC R1, c[0x0][0x37c] ;  /* 0x0000df00ff017b82 */ /* 0x000e220000000800 */
[----:B------:R-:W-:Y:S01]  /*0010*/  MOV R0, 0x0 ;  /* 0x0000000000007802 */ /* 0x000fe20000000f00 */
[----:B------:R-:W1:Y:S01]  /*0020*/  LDCU.64 UR4, c[0x4][0x8] ;  /* 0x01000100ff0477ac */ /* 0x000e620008000a00 */
[----:B------:R-:W-:-:S05]  /*0030*/  CS2R R6, SRZ ;  /* 0x0000000000067805 */ /* 0x000fca000001ff00 */
[----:B------:R2:W3:Y:S01]  /*0040*/  LDC.64 R2, c[0x4][R0] ;  /* 0x0100000000027b82 */ /* 0x0004e20000000a00 */
[----:B-1----:R-:W-:Y:S02]  /*0050*/  IMAD.U32 R4, RZ, RZ, UR4 ;  /* 0x00000004ff047e24 */ /* 0x002fe4000f8e00ff */
[----:B--2---:R-:W-:-:S07]  /*0060*/  IMAD.U32 R5, RZ, RZ, UR5 ;  /* 0x00000005ff057e24 */ /* 0x004fce000f8e00ff */
[----:B------:R-:W-:-:S07]  /*0070*/  LEPC R20, `(.L_x_0) ;  /* 0x000000001014794e */ /* 0x000fce0000000000 */
[----:B0--3--:R-:W-:Y:S05]  /*0080*/  CALL.ABS.NOINC R2 ;  /* 0x0000000002007343 */ /* 0x009fea0003c00000 */
.L_x_0:
[----:B------:R-:W-:Y:S05]  /*0090*/  EXIT ;  /* 0x000000000000794d */ /* 0x000fea0003800000 */
.L_x_1:
[----:B------:R-:W-:-:S00]  /*00a0*/  BRA `(.L_x_1) ;  /* 0xfffffffc00fc7947 */ /* 0x000fc0000383ffff */
[----:B------:R-:W-:-:S00]  /*00b0*/  NOP ;  /* 0x0000000000007918 */ /* 0x000fc00000000000 */
        /* <DEDUP_REMOVED lines=12> */
.L_x_2:


//--------------------- .nv.global.init           --------------------------
	.section	.nv.global.init,"aw",@progbits
.nv.global.init:
	.type		$str,@object
	.size		$str,(.L_0 - $str)
$str:
        /*0000*/ 	.byte	0x48, 0x65, 0x6c, 0x6c, 0x6f, 0x20, 0x66, 0x72, 0x6f, 0x6d, 0x20, 0x43, 0x55, 0x44, 0x41, 0x21
        /*0010*/ 	.byte	0x0a, 0x00
.L_0:


//--------------------- .nv.shared.reserved.0     --------------------------
	.section	.nv.shared.reserved.0,"aw",@nobits
	.weak		__nv_reservedSMEM_offset_0_alias
	.size		__nv_reservedSMEM_offset_0_alias, 0, 64
	.other		__nv_reservedSMEM_offset_0_alias,@"STO_CUDA_RESERVED_SHARED STV_DEFAULT"
__nv_reservedSMEM_offset_0_alias:
	.zero		0
	.zero		64


//--------------------- .nv.constant0._Z15helloCudaKernelv --------------------------
	.section	.nv.constant0._Z15helloCudaKernelv,"a",@progbits
	.sectionflags	@""
	.align	4
.nv.constant0._Z15helloCudaKernelv:
	.zero		896


//--------------------- SYMBOLS --------------------------

	.type		.nv.reservedSmem.offset0,@object
	.size		.nv.reservedSmem.offset0,0x4
	.type		vprintf,@function
